	.headerflags	@"EF_CUDA_TEXMODE_UNIFIED EF_CUDA_64BIT_ADDRESS EF_CUDA_ACCELERATORS EF_CUDA_SM90 EF_CUDA_VIRTUAL_SM(EF_CUDA_SM90)"
	.elftype	@"ET_EXEC"


//--------------------- .nv.info                  --------------------------
	.section	.nv.info,"",@"SHT_CUDA_INFO"
	.align	4


	//----- nvinfo : EIATTR_REGCOUNT
	.align		4
        /*0000*/ 	.byte	0x04, 0x2f
        /*0002*/ 	.short	(.L_3 - .L_2)
	.align		4
.L_2:
        /*0004*/ 	.word	index@(triton_poi_fused__native_batch_norm_legit_no_training_relu_8)
        /*0008*/ 	.word	0x00000011


	//----- nvinfo : EIATTR_MIN_STACK_SIZE
	.align		4
.L_3:
        /*000c*/ 	.byte	0x04, 0x12
        /*000e*/ 	.short	(.L_5 - .L_4)
	.align		4
.L_4:
        /*0010*/ 	.word	index@(triton_poi_fused__native_batch_norm_legit_no_training_relu_8)
        /*0014*/ 	.word	0x00000000


	//----- nvinfo : EIATTR_FRAME_SIZE
	.align		4
.L_5:
        /*0018*/ 	.byte	0x04, 0x11
        /*001a*/ 	.short	(.L_7 - .L_6)
	.align		4
.L_6:
        /*001c*/ 	.word	index@(triton_poi_fused__native_batch_norm_legit_no_training_relu_8)
        /*0020*/ 	.word	0x00000000


	//----- nvinfo : EIATTR_MIN_STACK_SIZE
	.align		4
.L_7:
        /*0024*/ 	.byte	0x04, 0x12
        /*0026*/ 	.short	(.L_9 - .L_8)
	.align		4
.L_8:
        /*0028*/ 	.word	index@(triton_poi_fused__native_batch_norm_legit_no_training_relu_8)
        /*002c*/ 	.word	0x00000000
.L_9:


//--------------------- .nv.info.triton_poi_fused__native_batch_norm_legit_no_training_relu_8 --------------------------
	.section	.nv.info.triton_poi_fused__native_batch_norm_legit_no_training_relu_8,"",@"SHT_CUDA_INFO"
	.sectionflags	@""
	.align	4


	//----- nvinfo : EIATTR_CUDA_API_VERSION
	.align		4
        /*0000*/ 	.byte	0x04, 0x37
        /*0002*/ 	.short	(.L_11 - .L_10)
.L_10:
        /*0004*/ 	.word	0x0000007c


	//----- nvinfo : EIATTR_KPARAM_INFO
	.align		4
.L_11:
        /*0008*/ 	.byte	0x04, 0x17
        /*000a*/ 	.short	(.L_13 - .L_12)
.L_12:
        /*000c*/ 	.word	0x00000000
        /*0010*/ 	.short	0x0006
        /*0012*/ 	.short	0x0030
        /*0014*/ 	.byte	0x00, 0xf0, 0x11, 0x00


	//----- nvinfo : EIATTR_KPARAM_INFO
	.align		4
.L_13:
        /*0018*/ 	.byte	0x04, 0x17
        /*001a*/ 	.short	(.L_15 - .L_14)
.L_14:
        /*001c*/ 	.word	0x00000000
        /*0020*/ 	.short	0x0005
        /*0022*/ 	.short	0x0028
        /*0024*/ 	.byte	0x00, 0xf4, 0x21, 0x00


	//----- nvinfo : EIATTR_KPARAM_INFO
	.align		4
.L_15:
        /*0028*/ 	.byte	0x04, 0x17
        /*002a*/ 	.short	(.L_17 - .L_16)
.L_16:
        /*002c*/ 	.word	0x00000000
        /*0030*/ 	.short	0x0004
        /*0032*/ 	.short	0x0020
        /*0034*/ 	.byte	0x00, 0xf4, 0x21, 0x00


	//----- nvinfo : EIATTR_KPARAM_INFO
	.align		4
.L_17:
        /*0038*/ 	.byte	0x04, 0x17
        /*003a*/ 	.short	(.L_19 - .L_18)
.L_18:
        /*003c*/ 	.word	0x00000000
        /*0040*/ 	.short	0x0003
        /*0042*/ 	.short	0x0018
        /*0044*/ 	.byte	0x00, 0xf4, 0x21, 0x00


	//----- nvinfo : EIATTR_KPARAM_INFO
	.align		4
.L_19:
        /*0048*/ 	.byte	0x04, 0x17
        /*004a*/ 	.short	(.L_21 - .L_20)
.L_20:
        /*004c*/ 	.word	0x00000000
        /*0050*/ 	.short	0x0002
        /*0052*/ 	.short	0x0010
        /*0054*/ 	.byte	0x00, 0xf4, 0x21, 0x00


	//----- nvinfo : EIATTR_KPARAM_INFO
	.align		4
.L_21:
        /*0058*/ 	.byte	0x04, 0x17
        /*005a*/ 	.short	(.L_23 - .L_22)
.L_22:
        /*005c*/ 	.word	0x00000000
        /*0060*/ 	.short	0x0001
        /*0062*/ 	.short	0x0008
        /*0064*/ 	.byte	0x00, 0xf4, 0x21, 0x00


	//----- nvinfo : EIATTR_KPARAM_INFO
	.align		4
.L_23:
        /*0068*/ 	.byte	0x04, 0x17
        /*006a*/ 	.short	(.L_25 - .L_24)
.L_24:
        /*006c*/ 	.word	0x00000000
        /*0070*/ 	.short	0x0000
        /*0072*/ 	.short	0x0000
        /*0074*/ 	.byte	0x00, 0xf4, 0x21, 0x00


	//----- nvinfo : EIATTR_SPARSE_MMA_MASK
	.align		4
.L_25:
        /*0078*/ 	.byte	0x03, 0x50
        /*007a*/ 	.short	0x0000


	//----- nvinfo : EIATTR_MAXREG_COUNT
	.align		4
        /*007c*/ 	.byte	0x03, 0x1b
        /*007e*/ 	.short	0x00ff


	//----- nvinfo : EIATTR_EXIT_INSTR_OFFSETS
	.align		4
        /*0080*/ 	.byte	0x04, 0x1c
        /*0082*/ 	.short	(.L_27 - .L_26)


	//   ....[0]....
.L_26:
        /*0084*/ 	.word	0x00000350


	//----- nvinfo : EIATTR_REQNTID
	.align		4
.L_27:
        /*0088*/ 	.byte	0x04, 0x10
        /*008a*/ 	.short	(.L_29 - .L_28)
.L_28:
        /*008c*/ 	.word	0x00000080
        /*0090*/ 	.word	0x00000001
        /*0094*/ 	.word	0x00000001


	//----- nvinfo : EIATTR_CBANK_PARAM_SIZE
	.align		4
.L_29:
        /*0098*/ 	.byte	0x03, 0x19
        /*009a*/ 	.short	0x0034


	//----- nvinfo : EIATTR_PARAM_CBANK
	.align		4
        /*009c*/ 	.byte	0x04, 0x0a
        /*009e*/ 	.short	(.L_31 - .L_30)
	.align		4
.L_30:
        /*00a0*/ 	.word	index@(.nv.constant0.triton_poi_fused__native_batch_norm_legit_no_training_relu_8)
        /*00a4*/ 	.short	0x0210
        /*00a6*/ 	.short	0x0034


	//----- nvinfo : EIATTR_SW_WAR
	.align		4
.L_31:
        /*00a8*/ 	.byte	0x04, 0x36
        /*00aa*/ 	.short	(.L_33 - .L_32)
.L_32:
        /*00ac*/ 	.word	0x00000008
.L_33:


//--------------------- .nv.callgraph             --------------------------
	.section	.nv.callgraph,"",@"SHT_CUDA_CALLGRAPH"
	.align	4
	.sectionentsize	8
	.align		4
        /*0000*/ 	.word	0x00000000
	.align		4
        /*0004*/ 	.word	0xffffffff
	.align		4
        /*0008*/ 	.word	0x00000000
	.align		4
        /*000c*/ 	.word	0xfffffffe
	.align		4
        /*0010*/ 	.word	0x00000000
	.align		4
        /*0014*/ 	.word	0xfffffffd
	.align		4
        /*0018*/ 	.word	0x00000000
	.align		4
        /*001c*/ 	.word	0xfffffffc


//--------------------- .nv.constant4             --------------------------
	.section	.nv.constant4,"a",@progbits
	.align	8
	.align		8
.nv.constant4:
        /*0000*/ 	.dword	_$_str
	.align		8
        /*0008*/ 	.dword	_$_str_$_2


//--------------------- .text.triton_poi_fused__native_batch_norm_legit_no_training_relu_8 --------------------------
	.section	.text.triton_poi_fused__native_batch_norm_legit_no_training_relu_8,"ax",@progbits
	.align	128
        .global         triton_poi_fused__native_batch_norm_legit_no_training_relu_8
        .type           triton_poi_fused__native_batch_norm_legit_no_training_relu_8,@function
        .size           triton_poi_fused__native_batch_norm_legit_no_training_relu_8,(.L_x_1 - triton_poi_fused__native_batch_norm_legit_no_training_relu_8)
        .other          triton_poi_fused__native_batch_norm_legit_no_training_relu_8,@"STO_CUDA_ENTRY STV_DEFAULT"
triton_poi_fused__native_batch_norm_legit_no_training_relu_8:
.text.triton_poi_fused__native_batch_norm_legit_no_training_relu_8:
[----:B------:R-:W-:Y:S01]  /*0000*/  LDC R1, c[0x0][0x28] ;  /* 0x00000a00ff017b82 */ /* 0x000fe20000000800 */
[----:B------:R-:W1:Y:S07]  /*0010*/  S2R R0, SR_TID.X ;  /* 0x0000000000007919 */ /* 0x000e6e0000002100 */
[----:B------:R-:W2:Y:S01]  /*0020*/  LDC.64 R6, c[0x0][0x220] ;  /* 0x00008800ff067b82 */ /* 0x000ea20000000a00 */
[----:B------:R-:W-:Y:S01]  /*0030*/  ULDC.64 UR4, c[0x0][0x208] ;  /* 0x0000820000047ab9 */ /* 0x000fe20000000a00 */
[----:B------:R-:W3:Y:S06]  /*0040*/  S2R R5, SR_CTAID.X ;  /* 0x0000000000057919 */ /* 0x000eec0000002500 */
[----:B------:R-:W4:Y:S08]  /*0050*/  LDC.64 R8, c[0x0][0x228] ;  /* 0x00008a00ff087b82 */ /* 0x000f300000000a00 */
[----:B------:R-:W5:Y:S01]  /*0060*/  LDC.64 R10, c[0x0][0x230] ;  /* 0x00008c00ff0a7b82 */ /* 0x000f620000000a00 */
[----:B-1----:R-:W-:-:S02]  /*0070*/  SHF.L.U32 R0, R0, 0x1, RZ ;  /* 0x0000000100007819 */ /* 0x002fc400000006ff */
[----:B---3--:R-:W-:Y:S02]  /*0080*/  SHF.R.S32.HI R3, RZ, 0x17, R5 ;  /* 0x00000017ff037819 */ /* 0x008fe40000011405 */
[----:B------:R-:W-:Y:S02]  /*0090*/  LOP3.LUT R0, R0, 0xfe, RZ, 0xc0, !PT ;  /* 0x000000fe00007812 */ /* 0x000fe400078ec0ff */
[----:B------:R-:W-:Y:S02]  /*00a0*/  SGXT R3, R3, 0x1 ;  /* 0x000000010303781a */ /* 0x000fe40000000200 */
[----:B------:R-:W-:Y:S02]  /*00b0*/  LEA R0, R5, R0, 0x8 ;  /* 0x0000000005007211 */ /* 0x000fe400078e40ff */
[----:B------:R-:W1:Y:S02]  /*00c0*/  LDC.64 R4, c[0x0][0x218] ;  /* 0x00008600ff047b82 */ /* 0x000e640000000a00 */
[----:B------:R-:W-:-:S04]  /*00d0*/  LEA.HI R3, R3, R0, RZ, 0x8 ;  /* 0x0000000003037211 */ /* 0x000fc800078f40ff */
[----:B------:R-:W-:-:S04]  /*00e0*/  SHF.R.S32.HI R3, RZ, 0x8, R3 ;  /* 0x00000008ff037819 */ /* 0x000fc80000011403 */
[----:B------:R-:W-:-:S04]  /*00f0*/  LEA.HI R2, R3, R3, RZ, 0x3 ;  /* 0x0000000303027211 */ /* 0x000fc800078f18ff */
[----:B------:R-:W-:-:S04]  /*0100*/  LOP3.LUT R2, R2, 0xfffffff8, RZ, 0xc0, !PT ;  /* 0xfffffff802027812 */ /* 0x000fc800078ec0ff */
[----:B------:R-:W-:Y:S02]  /*0110*/  IADD3 R13, R3, -R2, RZ ;  /* 0x80000002030d7210 */ /* 0x000fe40007ffe0ff */
[----:B------:R-:W3:Y:S03]  /*0120*/  LDC.64 R2, c[0x0][0x210] ;  /* 0x00008400ff027b82 */ /* 0x000ee60000000a00 */
[----:B--2---:R-:W-:-:S06]  /*0130*/  IMAD.WIDE R6, R13, 0x4, R6 ;  /* 0x000000040d067825 */ /* 0x004fcc00078e0206 */
[----:B------:R-:W2:Y:S01]  /*0140*/  LDG.E.EL R6, desc[UR4][R6.64] ;  /* 0x0000000406067981 */ /* 0x000ea2000c2e1900 */
[----:B-1----:R-:W-:-:S05]  /*0150*/  IMAD.WIDE R4, R13, 0x4, R4 ;  /* 0x000000040d047825 */ /* 0x002fca00078e0204 */
[----:B------:R1:W2:Y:S01]  /*0160*/  LDG.E.EL R12, desc[UR4][R4.64] ;  /* 0x00000004040c7981 */ /* 0x0002a2000c2e1900 */
[----:B---3--:R-:W-:Y:S01]  /*0170*/  IMAD.WIDE R2, R0, 0x4, R2 ;  /* 0x0000000400027825 */ /* 0x008fe200078e0202 */
[----:B------:R-:W-:Y:S01]  /*0180*/  HFMA2.MMA R14, -RZ, RZ, 1.625, 0 ;  /* 0x3e800000ff0e7435 */ /* 0x000fe200000001ff */
[----:B-1----:R-:W1:Y:S04]  /*0190*/  LDC.64 R4, c[0x0][0x238] ;  /* 0x00008e00ff047b82 */ /* 0x002e680000000a00 */
[----:B------:R-:W3:Y:S01]  /*01a0*/  LDG.E.64 R2, desc[UR4][R2.64] ;  /* 0x0000000402027981 */ /* 0x000ee2000c1e1b00 */
[----:B----4-:R-:W-:-:S04]  /*01b0*/  IMAD.WIDE R8, R13, 0x4, R8 ;  /* 0x000000040d087825 */ /* 0x010fc800078e0208 */
[----:B-----5:R-:W-:Y:S02]  /*01c0*/  IMAD.WIDE R10, R13, 0x4, R10 ;  /* 0x000000040d0a7825 */ /* 0x020fe400078e020a */
[----:B------:R-:W4:Y:S04]  /*01d0*/  LDG.E.EL R8, desc[UR4][R8.64] ;  /* 0x0000000408087981 */ /* 0x000f28000c2e1900 */
[----:B------:R-:W4:Y:S01]  /*01e0*/  LDG.E.EL R11, desc[UR4][R10.64] ;  /* 0x000000040a0b7981 */ /* 0x000f22000c2e1900 */
[----:B-1----:R-:W-:-:S04]  /*01f0*/  IMAD.WIDE R4, R0, 0x4, R4 ;  /* 0x0000000400047825 */ /* 0x002fc800078e0204 */
[----:B--2---:R-:W-:-:S04]  /*0200*/  FADD R6, R6, 9.9999997473787516356e-06 ;  /* 0x3727c5ac06067421 */ /* 0x004fc80000000000 */
[----:B------:R-:W1:Y:S02]  /*0210*/  MUFU.SQRT R7, R6 ;  /* 0x0000000600077308 */ /* 0x000e640000002000 */
[C---:B-1----:R-:W-:Y:S02]  /*0220*/  FSETP.GT.AND P0, PT, R7.reuse, 8.50705917302346158658e+37, PT ;  /* 0x7e8000000700780b */ /* 0x042fe40003f04000 */
[----:B------:R-:W-:-:S11]  /*0230*/  FSETP.GEU.AND P1, PT, R7, 1.175494350822287508e-38, PT ;  /* 0x008000000700780b */ /* 0x000fd60003f2e000 */
[----:B------:R-:W-:-:S04]  /*0240*/  @P0 FMUL R7, R7, 0.25 ;  /* 0x3e80000007070820 */ /* 0x000fc80000400000 */
[----:B------:R-:W-:-:S06]  /*0250*/  @!P1 FMUL R7, R7, 16777216 ;  /* 0x4b80000007079820 */ /* 0x000fcc0000400000 */
[----:B------:R-:W1:Y:S01]  /*0260*/  MUFU.RCP R7, R7 ;  /* 0x0000000700077308 */ /* 0x000e620000001000 */
[----:B------:R-:W-:Y:S01]  /*0270*/  FSEL R14, R14, 1, P0 ;  /* 0x3f8000000e0e7808 */ /* 0x000fe20000000000 */
[----:B---3--:R-:W-:-:S04]  /*0280*/  FADD R2, R2, -R12 ;  /* 0x8000000c02027221 */ /* 0x008fc80000000000 */
[----:B------:R-:W-:Y:S01]  /*0290*/  @!P1 FMUL R14, R14, 16777216 ;  /* 0x4b8000000e0e9820 */ /* 0x000fe20000400000 */
[----:B------:R-:W-:-:S03]  /*02a0*/  FADD R3, R3, -R12 ;  /* 0x8000000c03037221 */ /* 0x000fc60000000000 */
[----:B-1----:R-:W-:-:S04]  /*02b0*/  FMUL R14, R7, R14 ;  /* 0x0000000e070e7220 */ /* 0x002fc80000400000 */
[-C--:B------:R-:W-:Y:S01]  /*02c0*/  FMUL R2, R2, R14.reuse ;  /* 0x0000000e02027220 */ /* 0x080fe20000400000 */
[----:B------:R-:W-:-:S03]  /*02d0*/  FMUL R14, R3, R14 ;  /* 0x0000000e030e7220 */ /* 0x000fc60000400000 */
[C-C-:B----4-:R-:W-:Y:S01]  /*02e0*/  FFMA R2, R8.reuse, R2, R11.reuse ;  /* 0x0000000208027223 */ /* 0x150fe2000000000b */
[----:B------:R-:W-:-:S04]  /*02f0*/  FFMA R14, R8, R14, R11 ;  /* 0x0000000e080e7223 */ /* 0x000fc8000000000b */
[----:B------:R-:W-:Y:S02]  /*0300*/  FSETP.GEU.AND P0, PT, R2, RZ, PT ;  /* 0x000000ff0200720b */ /* 0x000fe40003f0e000 */
[----:B------:R-:W-:Y:S02]  /*0310*/  FSETP.GEU.AND P1, PT, R14, RZ, PT ;  /* 0x000000ff0e00720b */ /* 0x000fe40003f2e000 */
[----:B------:R-:W-:Y:S02]  /*0320*/  FSEL R2, R2, RZ, P0 ;  /* 0x000000ff02027208 */ /* 0x000fe40000000000 */
[----:B------:R-:W-:-:S05]  /*0330*/  FSEL R3, R14, RZ, P1 ;  /* 0x000000ff0e037208 */ /* 0x000fca0000800000 */
[----:B------:R-:W-:Y:S01]  /*0340*/  STG.E.64 desc[UR4][R4.64], R2 ;  /* 0x0000000204007986 */ /* 0x000fe2000c101b04 */
[----:B------:R-:W-:Y:S05]  /*0350*/  EXIT ;  /* 0x000000000000794d */ /* 0x000fea0003800000 */
.L_x_0:
[----:B------:R-:W-:-:S00]  /*0360*/  BRA `(.L_x_0) ;  /* 0xfffffffc00fc7947 */ /* 0x000fc0000383ffff */
[----:B------:R-:W-:-:S00]  /*0370*/  NOP ;  /* 0x0000000000007918 */ /* 0x000fc00000000000 */
        /* <DEDUP_REMOVED lines=8> */
.L_x_1:


//--------------------- .nv.global.init           --------------------------
	.section	.nv.global.init,"aw",@progbits
.nv.global.init:
	.type		_$_str,@object
	.size		_$_str,(_$_str_$_2 - _$_str)
_$_str:
        /*0000*/ 	.byte	0x5f, 0x5f, 0x43, 0x55, 0x44, 0x41, 0x5f, 0x46, 0x54, 0x5a, 0x00
	.type		_$_str_$_2,@object
	.size		_$_str_$_2,(.L_1 - _$_str_$_2)
_$_str_$_2:
        /*000b*/ 	.byte	0x5f, 0x5f, 0x43, 0x55, 0x44, 0x41, 0x5f, 0x50, 0x52, 0x45, 0x43, 0x5f, 0x53, 0x51, 0x52, 0x54
        /*001b*/ 	.byte	0x00
.L_1:


//--------------------- .nv.constant0.triton_poi_fused__native_batch_norm_legit_no_training_relu_8 --------------------------
	.section	.nv.constant0.triton_poi_fused__native_batch_norm_legit_no_training_relu_8,"a",@progbits
	.sectionflags	@""
	.align	4
.nv.constant0.triton_poi_fused__native_batch_norm_legit_no_training_relu_8:
	.zero		580
